//
// Generated by NVIDIA NVVM Compiler
//
// Compiler Build ID: CL-36424714
// Cuda compilation tools, release 13.0, V13.0.88
// Based on NVVM 20.0.0
//

.version 9.0
.target sm_100
.address_size 64

	// .globl	_Z9solve_gpuPmPiS_PjS_S1_iS0_

.visible .entry _Z9solve_gpuPmPiS_PjS_S1_iS0_(
	.param .u64 .ptr .align 1 _Z9solve_gpuPmPiS_PjS_S1_iS0__param_0,
	.param .u64 .ptr .align 1 _Z9solve_gpuPmPiS_PjS_S1_iS0__param_1,
	.param .u64 .ptr .align 1 _Z9solve_gpuPmPiS_PjS_S1_iS0__param_2,
	.param .u64 .ptr .align 1 _Z9solve_gpuPmPiS_PjS_S1_iS0__param_3,
	.param .u64 .ptr .align 1 _Z9solve_gpuPmPiS_PjS_S1_iS0__param_4,
	.param .u64 .ptr .align 1 _Z9solve_gpuPmPiS_PjS_S1_iS0__param_5,
	.param .u32 _Z9solve_gpuPmPiS_PjS_S1_iS0__param_6,
	.param .u64 .ptr .align 1 _Z9solve_gpuPmPiS_PjS_S1_iS0__param_7
)
{
	.reg .pred 	%p<18>;
	.reg .b32 	%r<41>;
	.reg .b64 	%rd<83>;

	ld.param.u64 	%rd21, [_Z9solve_gpuPmPiS_PjS_S1_iS0__param_0];
	ld.param.u64 	%rd18, [_Z9solve_gpuPmPiS_PjS_S1_iS0__param_1];
	ld.param.u64 	%rd19, [_Z9solve_gpuPmPiS_PjS_S1_iS0__param_2];
	ld.param.u64 	%rd20, [_Z9solve_gpuPmPiS_PjS_S1_iS0__param_3];
	ld.param.u64 	%rd22, [_Z9solve_gpuPmPiS_PjS_S1_iS0__param_4];
	ld.param.u64 	%rd23, [_Z9solve_gpuPmPiS_PjS_S1_iS0__param_5];
	ld.param.u32 	%r18, [_Z9solve_gpuPmPiS_PjS_S1_iS0__param_6];
	ld.param.u64 	%rd24, [_Z9solve_gpuPmPiS_PjS_S1_iS0__param_7];
	cvta.to.global.u64 	%rd1, %rd23;
	cvta.to.global.u64 	%rd2, %rd22;
	cvta.to.global.u64 	%rd3, %rd24;
	cvta.to.global.u64 	%rd4, %rd21;
	mov.u32 	%r19, %ctaid.x;
	mov.u32 	%r20, %ntid.x;
	mov.u32 	%r21, %tid.x;
	mad.lo.s32 	%r1, %r19, %r20, %r21;
	setp.ge.s32 	%p1, %r1, %r18;
	@%p1 bra 	$L__BB0_26;
	cvta.to.global.u64 	%rd25, %rd19;
	cvta.to.global.u64 	%rd26, %rd20;
	mul.wide.s32 	%rd27, %r1, 8;
	add.s64 	%rd28, %rd25, %rd27;
	ld.global.u64 	%rd5, [%rd28];
	mul.wide.s32 	%rd29, %r1, 4;
	add.s64 	%rd30, %rd26, %rd29;
	ld.global.u32 	%r2, [%rd30];
	neg.s64 	%rd31, %rd5;
	and.b64  	%rd32, %rd5, %rd31;
	clz.b64 	%r23, %rd32;
	cvt.u64.u32 	%rd33, %r23;
	sub.s64 	%rd34, 64, %rd33;
	mul.lo.s64 	%rd6, %rd34, 12;
	add.s64 	%rd7, %rd4, 16;
	cvta.to.global.u64 	%rd8, %rd18;
	mov.b32 	%r37, 0;
$L__BB0_2:
	shr.u32 	%r24, %r2, %r37;
	and.b32  	%r25, %r24, 1;
	setp.eq.b32 	%p2, %r25, 1;
	not.pred 	%p3, %p2;
	@%p3 bra 	$L__BB0_25;
	cvt.u64.u32 	%rd35, %r37;
	add.s64 	%rd36, %rd6, %rd35;
	shl.b64 	%rd37, %rd36, 2;
	add.s64 	%rd38, %rd37, %rd8;
	ld.global.u32 	%r4, [%rd38+-44];
	ld.global.u32 	%r5, [%rd38+-48];
	setp.ge.s32 	%p4, %r5, %r4;
	@%p4 bra 	$L__BB0_25;
	mov.b32 	%r26, -1;
	shl.b32 	%r27, %r26, %r37;
	add.s32 	%r6, %r27, %r2;
	sub.s32 	%r28, %r4, %r5;
	and.b32  	%r7, %r28, 3;
	setp.eq.s32 	%p5, %r7, 0;
	mov.u32 	%r38, %r5;
	@%p5 bra 	$L__BB0_14;
	mul.wide.s32 	%rd39, %r5, 8;
	add.s64 	%rd9, %rd4, %rd39;
	ld.global.u64 	%rd10, [%rd9];
	and.b64  	%rd40, %rd10, %rd5;
	setp.ne.s64 	%p6, %rd40, %rd10;
	@%p6 bra 	$L__BB0_7;
	atom.global.add.u32 	%r29, [%rd3], 1;
	sub.s64 	%rd41, %rd5, %rd10;
	mul.wide.s32 	%rd42, %r29, 8;
	add.s64 	%rd43, %rd2, %rd42;
	st.global.u64 	[%rd43], %rd41;
	mul.wide.s32 	%rd44, %r29, 4;
	add.s64 	%rd45, %rd1, %rd44;
	st.global.u32 	[%rd45], %r6;
$L__BB0_7:
	add.s32 	%r38, %r5, 1;
	setp.eq.s32 	%p7, %r7, 1;
	@%p7 bra 	$L__BB0_14;
	ld.global.u64 	%rd11, [%rd9+8];
	and.b64  	%rd46, %rd11, %rd5;
	setp.ne.s64 	%p8, %rd46, %rd11;
	@%p8 bra 	$L__BB0_10;
	atom.global.add.u32 	%r30, [%rd3], 1;
	sub.s64 	%rd47, %rd5, %rd11;
	mul.wide.s32 	%rd48, %r30, 8;
	add.s64 	%rd49, %rd2, %rd48;
	st.global.u64 	[%rd49], %rd47;
	mul.wide.s32 	%rd50, %r30, 4;
	add.s64 	%rd51, %rd1, %rd50;
	st.global.u32 	[%rd51], %r6;
$L__BB0_10:
	add.s32 	%r38, %r5, 2;
	setp.eq.s32 	%p9, %r7, 2;
	@%p9 bra 	$L__BB0_14;
	ld.global.u64 	%rd12, [%rd9+16];
	and.b64  	%rd52, %rd12, %rd5;
	setp.ne.s64 	%p10, %rd52, %rd12;
	@%p10 bra 	$L__BB0_13;
	atom.global.add.u32 	%r31, [%rd3], 1;
	sub.s64 	%rd53, %rd5, %rd12;
	mul.wide.s32 	%rd54, %r31, 8;
	add.s64 	%rd55, %rd2, %rd54;
	st.global.u64 	[%rd55], %rd53;
	mul.wide.s32 	%rd56, %r31, 4;
	add.s64 	%rd57, %rd1, %rd56;
	st.global.u32 	[%rd57], %r6;
$L__BB0_13:
	add.s32 	%r38, %r5, 3;
$L__BB0_14:
	sub.s32 	%r32, %r5, %r4;
	setp.gt.u32 	%p11, %r32, -4;
	@%p11 bra 	$L__BB0_25;
	sub.s32 	%r39, %r38, %r4;
$L__BB0_16:
	mul.wide.s32 	%rd58, %r38, 8;
	add.s64 	%rd13, %rd7, %rd58;
	ld.global.u64 	%rd14, [%rd13+-16];
	and.b64  	%rd59, %rd14, %rd5;
	setp.ne.s64 	%p12, %rd59, %rd14;
	@%p12 bra 	$L__BB0_18;
	atom.global.add.u32 	%r33, [%rd3], 1;
	sub.s64 	%rd60, %rd5, %rd14;
	mul.wide.s32 	%rd61, %r33, 8;
	add.s64 	%rd62, %rd2, %rd61;
	st.global.u64 	[%rd62], %rd60;
	mul.wide.s32 	%rd63, %r33, 4;
	add.s64 	%rd64, %rd1, %rd63;
	st.global.u32 	[%rd64], %r6;
$L__BB0_18:
	ld.global.u64 	%rd15, [%rd13+-8];
	and.b64  	%rd65, %rd15, %rd5;
	setp.ne.s64 	%p13, %rd65, %rd15;
	@%p13 bra 	$L__BB0_20;
	atom.global.add.u32 	%r34, [%rd3], 1;
	sub.s64 	%rd66, %rd5, %rd15;
	mul.wide.s32 	%rd67, %r34, 8;
	add.s64 	%rd68, %rd2, %rd67;
	st.global.u64 	[%rd68], %rd66;
	mul.wide.s32 	%rd69, %r34, 4;
	add.s64 	%rd70, %rd1, %rd69;
	st.global.u32 	[%rd70], %r6;
$L__BB0_20:
	ld.global.u64 	%rd16, [%rd13];
	and.b64  	%rd71, %rd16, %rd5;
	setp.ne.s64 	%p14, %rd71, %rd16;
	@%p14 bra 	$L__BB0_22;
	atom.global.add.u32 	%r35, [%rd3], 1;
	sub.s64 	%rd72, %rd5, %rd16;
	mul.wide.s32 	%rd73, %r35, 8;
	add.s64 	%rd74, %rd2, %rd73;
	st.global.u64 	[%rd74], %rd72;
	mul.wide.s32 	%rd75, %r35, 4;
	add.s64 	%rd76, %rd1, %rd75;
	st.global.u32 	[%rd76], %r6;
$L__BB0_22:
	ld.global.u64 	%rd17, [%rd13+8];
	and.b64  	%rd77, %rd17, %rd5;
	setp.ne.s64 	%p15, %rd77, %rd17;
	@%p15 bra 	$L__BB0_24;
	atom.global.add.u32 	%r36, [%rd3], 1;
	sub.s64 	%rd78, %rd5, %rd17;
	mul.wide.s32 	%rd79, %r36, 8;
	add.s64 	%rd80, %rd2, %rd79;
	st.global.u64 	[%rd80], %rd78;
	mul.wide.s32 	%rd81, %r36, 4;
	add.s64 	%rd82, %rd1, %rd81;
	st.global.u32 	[%rd82], %r6;
$L__BB0_24:
	add.s32 	%r38, %r38, 4;
	add.s32 	%r39, %r39, 4;
	setp.ne.s32 	%p16, %r39, 0;
	@%p16 bra 	$L__BB0_16;
$L__BB0_25:
	add.s32 	%r37, %r37, 1;
	setp.ne.s32 	%p17, %r37, 12;
	@%p17 bra 	$L__BB0_2;
$L__BB0_26:
	ret;

}


// ===== COMPILED SASS (sm_100) =====

	.target	sm_100

	.elftype	@"ET_EXEC"


//--------------------- .note.nv.tkinfo           --------------------------
	.section	.note.nv.tkinfo,"",@"SHT_NOTE"
	.sectionflags	@"SHF_NOTE_NV_TKINFO"
	.tkinfo
        /*0018*/ 	.word	0x00000002
        /*0030*/ 	.string	""
        /*0030*/ 	.string	"ptxas"
        /*0030*/ 	.string	"Cuda compilation tools, release 13.0, V13.0.88"
        /*0030*/ 	.string	"Build cuda_13.0.r13.0/compiler.36424714_0"
        /*0030*/ 	.string	"-arch sm_100 -m 64 "



//--------------------- .note.nv.cuinfo           --------------------------
	.section	.note.nv.cuinfo,"",@"SHT_NOTE"
	.sectionflags	@"SHF_NOTE_NV_CUINFO"
        /*0018*/ 	.short	0x0002
        /*001a*/ 	.short	0x0064
        /*001c*/ 	.short	0x0082
	.zero		2


//--------------------- .nv.info                  --------------------------
	.section	.nv.info,"",@"SHT_CUDA_INFO"
	.align	4


	//----- nvinfo : EIATTR_REGCOUNT
	.align		4
        /*0000*/ 	.byte	0x04, 0x2f
        /*0002*/ 	.short	(.L_1 - .L_0)
	.align		4
.L_0:
        /*0004*/ 	.word	index@(_Z9solve_gpuPmPiS_PjS_S1_iS0_)
        /*0008*/ 	.word	0x0000001c


	//----- nvinfo : EIATTR_FRAME_SIZE
	.align		4
.L_1:
        /*000c*/ 	.byte	0x04, 0x11
        /*000e*/ 	.short	(.L_3 - .L_2)
	.align		4
.L_2:
        /*0010*/ 	.word	index@(_Z9solve_gpuPmPiS_PjS_S1_iS0_)
        /*0014*/ 	.word	0x00000000


	//----- nvinfo : EIATTR_MIN_STACK_SIZE
	.align		4
.L_3:
        /*0018*/ 	.byte	0x04, 0x12
        /*001a*/ 	.short	(.L_5 - .L_4)
	.align		4
.L_4:
        /*001c*/ 	.word	index@(_Z9solve_gpuPmPiS_PjS_S1_iS0_)
        /*0020*/ 	.word	0x00000000
.L_5:


//--------------------- .nv.compat                --------------------------
	.section	.nv.compat,"",@"SHT_CUDA_COMPAT_INFO"
	.align	4
        /*0000*/ 	.byte	0x02, 0x09, 0x00, 0x00, 0x02, 0x02, 0x01, 0x00, 0x02, 0x05, 0x05, 0x00, 0x03, 0x07, 0x01, 0x01
        /*0010*/ 	.byte	0x02, 0x03, 0x00, 0x00, 0x02, 0x06, 0x01, 0x00, 0x04, 0x0b, 0x08, 0x00, 0x09, 0x00, 0x00, 0x00
        /*0020*/ 	.byte	0x00, 0x00, 0x00, 0x00


//--------------------- .nv.info._Z9solve_gpuPmPiS_PjS_S1_iS0_ --------------------------
	.section	.nv.info._Z9solve_gpuPmPiS_PjS_S1_iS0_,"",@"SHT_CUDA_INFO"
	.sectionflags	@""
	.align	4


	//----- nvinfo : EIATTR_CUDA_API_VERSION
	.align		4
        /*0000*/ 	.byte	0x04, 0x37
        /*0002*/ 	.short	(.L_7 - .L_6)
.L_6:
        /*0004*/ 	.word	0x00000082


	//----- nvinfo : EIATTR_KPARAM_INFO
	.align		4
.L_7:
        /*0008*/ 	.byte	0x04, 0x17
        /*000a*/ 	.short	(.L_9 - .L_8)
.L_8:
        /*000c*/ 	.word	0x00000000
        /*0010*/ 	.short	0x0007
        /*0012*/ 	.short	0x0038
        /*0014*/ 	.byte	0x00, 0xf5, 0x21, 0x00


	//----- nvinfo : EIATTR_KPARAM_INFO
	.align		4
.L_9:
        /*0018*/ 	.byte	0x04, 0x17
        /*001a*/ 	.short	(.L_11 - .L_10)
.L_10:
        /*001c*/ 	.word	0x00000000
        /*0020*/ 	.short	0x0006
        /*0022*/ 	.short	0x0030
        /*0024*/ 	.byte	0x00, 0xf0, 0x11, 0x00


	//----- nvinfo : EIATTR_KPARAM_INFO
	.align		4
.L_11:
        /*0028*/ 	.byte	0x04, 0x17
        /*002a*/ 	.short	(.L_13 - .L_12)
.L_12:
        /*002c*/ 	.word	0x00000000
        /*0030*/ 	.short	0x0005
        /*0032*/ 	.short	0x0028
        /*0034*/ 	.byte	0x00, 0xf5, 0x21, 0x00


	//----- nvinfo : EIATTR_KPARAM_INFO
	.align		4
.L_13:
        /*0038*/ 	.byte	0x04, 0x17
        /*003a*/ 	.short	(.L_15 - .L_14)
.L_14:
        /*003c*/ 	.word	0x00000000
        /*0040*/ 	.short	0x0004
        /*0042*/ 	.short	0x0020
        /*0044*/ 	.byte	0x00, 0xf5, 0x21, 0x00


	//----- nvinfo : EIATTR_KPARAM_INFO
	.align		4
.L_15:
        /*0048*/ 	.byte	0x04, 0x17
        /*004a*/ 	.short	(.L_17 - .L_16)
.L_16:
        /*004c*/ 	.word	0x00000000
        /*0050*/ 	.short	0x0003
        /*0052*/ 	.short	0x0018
        /*0054*/ 	.byte	0x00, 0xf5, 0x21, 0x00


	//----- nvinfo : EIATTR_KPARAM_INFO
	.align		4
.L_17:
        /*0058*/ 	.byte	0x04, 0x17
        /*005a*/ 	.short	(.L_19 - .L_18)
.L_18:
        /*005c*/ 	.word	0x00000000
        /*0060*/ 	.short	0x0002
        /*0062*/ 	.short	0x0010
        /*0064*/ 	.byte	0x00, 0xf5, 0x21, 0x00


	//----- nvinfo : EIATTR_KPARAM_INFO
	.align		4
.L_19:
        /*0068*/ 	.byte	0x04, 0x17
        /*006a*/ 	.short	(.L_21 - .L_20)
.L_20:
        /*006c*/ 	.word	0x00000000
        /*0070*/ 	.short	0x0001
        /*0072*/ 	.short	0x0008
        /*0074*/ 	.byte	0x00, 0xf5, 0x21, 0x00


	//----- nvinfo : EIATTR_KPARAM_INFO
	.align		4
.L_21:
        /*0078*/ 	.byte	0x04, 0x17
        /*007a*/ 	.short	(.L_23 - .L_22)
.L_22:
        /*007c*/ 	.word	0x00000000
        /*0080*/ 	.short	0x0000
        /*0082*/ 	.short	0x0000
        /*0084*/ 	.byte	0x00, 0xf5, 0x21, 0x00


	//----- nvinfo : EIATTR_SPARSE_MMA_MASK
	.align		4
.L_23:
        /*0088*/ 	.byte	0x03, 0x50
        /*008a*/ 	.short	0x0000


	//----- nvinfo : EIATTR_MAXREG_COUNT
	.align		4
        /*008c*/ 	.byte	0x03, 0x1b
        /*008e*/ 	.short	0x00ff


	//----- nvinfo : EIATTR_MERCURY_ISA_VERSION
	.align		4
        /*0090*/ 	.byte	0x03, 0x5f
        /*0092*/ 	.short	0x0101


	//----- nvinfo : EIATTR_INT_WARP_WIDE_INSTR_OFFSETS
	.align		4
        /*0094*/ 	.byte	0x04, 0x31
        /*0096*/ 	.short	(.L_25 - .L_24)


	//   ....[0]....
.L_24:
        /*0098*/ 	.word	0x00000420


	//   ....[1]....
        /*009c*/ 	.word	0x000004f0


	//   ....[2]....
        /*00a0*/ 	.word	0x00000610


	//   ....[3]....
        /*00a4*/ 	.word	0x000006e0


	//   ....[4]....
        /*00a8*/ 	.word	0x000007f0


	//   ....[5]....
        /*00ac*/ 	.word	0x000008c0


	//   ....[6]....
        /*00b0*/ 	.word	0x00000a60


	//   ....[7]....
        /*00b4*/ 	.word	0x00000b10


	//   ....[8]....
        /*00b8*/ 	.word	0x00000c00


	//   ....[9]....
        /*00bc*/ 	.word	0x00000cb0


	//   ....[10]....
        /*00c0*/ 	.word	0x00000da0


	//   ....[11]....
        /*00c4*/ 	.word	0x00000e50


	//   ....[12]....
        /*00c8*/ 	.word	0x00000f60


	//   ....[13]....
        /*00cc*/ 	.word	0x00001010


	//----- nvinfo : EIATTR_VRC_CTA_INIT_COUNT
	.align		4
.L_25:
        /*00d0*/ 	.byte	0x02, 0x4a
	.zero		1
	.zero		1


	//----- nvinfo : EIATTR_EXIT_INSTR_OFFSETS
	.align		4
        /*00d4*/ 	.byte	0x04, 0x1c
        /*00d6*/ 	.short	(.L_27 - .L_26)


	//   ....[0]....
.L_26:
        /*00d8*/ 	.word	0x00000070


	//   ....[1]....
        /*00dc*/ 	.word	0x000010e0


	//----- nvinfo : EIATTR_CRS_STACK_SIZE
	.align		4
.L_27:
        /*00e0*/ 	.byte	0x04, 0x1e
        /*00e2*/ 	.short	(.L_29 - .L_28)
.L_28:
        /*00e4*/ 	.word	0x00000000


	//----- nvinfo : EIATTR_CBANK_PARAM_SIZE
	.align		4
.L_29:
        /*00e8*/ 	.byte	0x03, 0x19
        /*00ea*/ 	.short	0x0040


	//----- nvinfo : EIATTR_PARAM_CBANK
	.align		4
        /*00ec*/ 	.byte	0x04, 0x0a
        /*00ee*/ 	.short	(.L_31 - .L_30)
	.align		4
.L_30:
        /*00f0*/ 	.word	index@(.nv.constant0._Z9solve_gpuPmPiS_PjS_S1_iS0_)
        /*00f4*/ 	.short	0x0380
        /*00f6*/ 	.short	0x0040


	//----- nvinfo : EIATTR_SW_WAR
	.align		4
.L_31:
        /*00f8*/ 	.byte	0x04, 0x36
        /*00fa*/ 	.short	(.L_33 - .L_32)
.L_32:
        /*00fc*/ 	.word	0x00000008
.L_33:


//--------------------- .nv.callgraph             --------------------------
	.section	.nv.callgraph,"",@"SHT_CUDA_CALLGRAPH"
	.align	4
	.sectionentsize	8
	.align		4
        /*0000*/ 	.word	0x00000000
	.align		4
        /*0004*/ 	.word	0xffffffff
	.align		4
        /*0008*/ 	.word	0x00000000
	.align		4
        /*000c*/ 	.word	0xfffffffe
	.align		4
        /*0010*/ 	.word	0x00000000
	.align		4
        /*0014*/ 	.word	0xfffffffd
	.align		4
        /*0018*/ 	.word	0x00000000
	.align		4
        /*001c*/ 	.word	0xfffffffc


//--------------------- .text._Z9solve_gpuPmPiS_PjS_S1_iS0_ --------------------------
	.section	.text._Z9solve_gpuPmPiS_PjS_S1_iS0_,"ax",@progbits
	.align	128
        .global         _Z9solve_gpuPmPiS_PjS_S1_iS0_
        .type           _Z9solve_gpuPmPiS_PjS_S1_iS0_,@function
        .size           _Z9solve_gpuPmPiS_PjS_S1_iS0_,(.L_x_21 - _Z9solve_gpuPmPiS_PjS_S1_iS0_)
        .other          _Z9solve_gpuPmPiS_PjS_S1_iS0_,@"STO_CUDA_ENTRY STV_DEFAULT"
_Z9solve_gpuPmPiS_PjS_S1_iS0_:
.text._Z9solve_gpuPmPiS_PjS_S1_iS0_:
[----:B------:R-:W-:Y:S01]  /*0000*/  LDC R1, c[0x0][0x37c] ;  /* 0x0000df00ff017b82 */ /* 0x000fe20000000800 */
[----:B------:R-:W0:Y:S07]  /*0010*/  S2R R0, SR_TID.X ;  /* 0x0000000000007919 */ /* 0x000e2e0000002100 */
[----:B------:R-:W0:Y:S01]  /*0020*/  S2UR UR4, SR_CTAID.X ;  /* 0x00000000000479c3 */ /* 0x000e220000002500 */
[----:B------:R-:W1:Y:S07]  /*0030*/  LDCU UR5, c[0x0][0x3b0] ;  /* 0x00007600ff0577ac */ /* 0x000e6e0008000800 */
[----:B------:R-:W0:Y:S02]  /*0040*/  LDC R7, c[0x0][0x360] ;  /* 0x0000d800ff077b82 */ /* 0x000e240000000800 */
[----:B0-----:R-:W-:-:S05]  /*0050*/  IMAD R7, R7, UR4, R0 ;  /* 0x0000000407077c24 */ /* 0x001fca000f8e0200 */
[----:B-1----:R-:W-:-:S13]  /*0060*/  ISETP.GE.AND P0, PT, R7, UR5, PT ;  /* 0x0000000507007c0c */ /* 0x002fda000bf06270 */
[----:B------:R-:W-:Y:S05]  /*0070*/  @P0 EXIT ;  /* 0x000000000000094d */ /* 0x000fea0003800000 */
[----:B------:R-:W0:Y:S01]  /*0080*/  LDC.64 R2, c[0x0][0x390] ;  /* 0x0000e400ff027b82 */ /* 0x000e220000000a00 */
[----:B------:R-:W1:Y:S01]  /*0090*/  LDCU.64 UR8, c[0x0][0x358] ;  /* 0x00006b00ff0877ac */ /* 0x000e620008000a00 */
[----:B------:R-:W2:Y:S06]  /*00a0*/  LDCU.64 UR6, c[0x0][0x380] ;  /* 0x00007000ff0677ac */ /* 0x000eac0008000a00 */
[----:B------:R-:W3:Y:S01]  /*00b0*/  LDC.64 R4, c[0x0][0x398] ;  /* 0x0000e600ff047b82 */ /* 0x000ee20000000a00 */
[----:B0-----:R-:W-:-:S06]  /*00c0*/  IMAD.WIDE R2, R7, 0x8, R2 ;  /* 0x0000000807027825 */ /* 0x001fcc00078e0202 */
[----:B-1----:R-:W4:Y:S01]  /*00d0*/  LDG.E.64 R2, desc[UR8][R2.64] ;  /* 0x0000000802027981 */ /* 0x002f22000c1e1b00 */
[----:B---3--:R-:W-:-:S05]  /*00e0*/  IMAD.WIDE R4, R7, 0x4, R4 ;  /* 0x0000000407047825 */ /* 0x008fca00078e0204 */
[----:B------:R0:W5:Y:S01]  /*00f0*/  LDG.E R0, desc[UR8][R4.64] ;  /* 0x0000000804007981 */ /* 0x000162000c1e1900 */
[----:B--2---:R-:W-:Y:S01]  /*0100*/  UIADD3 UR6, UP0, UPT, UR6, 0x10, URZ ;  /* 0x0000001006067890 */ /* 0x004fe2000ff1e0ff */
[----:B------:R-:W-:-:S03]  /*0110*/  UMOV UR4, URZ ;  /* 0x000000ff00047c82 */ /* 0x000fc60008000000 */
[----:B------:R-:W-:Y:S01]  /*0120*/  UIADD3.X UR7, UPT, UPT, URZ, UR7, URZ, UP0, !UPT ;  /* 0x00000007ff077290 */ /* 0x000fe200087fe4ff */
[----:B----4-:R-:W-:-:S05]  /*0130*/  IADD3 R7, P0, PT, RZ, -R2, RZ ;  /* 0x80000002ff077210 */ /* 0x010fca0007f1e0ff */
[----:B------:R-:W-:-:S05]  /*0140*/  IMAD.X R9, RZ, RZ, ~R3, P0 ;  /* 0x000000ffff097224 */ /* 0x000fca00000e0e03 */
[----:B------:R-:W-:-:S04]  /*0150*/  LOP3.LUT R8, R3, R9, RZ, 0xc0, !PT ;  /* 0x0000000903087212 */ /* 0x000fc800078ec0ff */
[----:B------:R-:W-:-:S13]  /*0160*/  ISETP.NE.U32.AND P0, PT, R8, RZ, PT ;  /* 0x000000ff0800720c */ /* 0x000fda0003f05070 */
[----:B------:R-:W-:-:S04]  /*0170*/  @!P0 LOP3.LUT R8, R2, R7, RZ, 0xc0, !PT ;  /* 0x0000000702088212 */ /* 0x000fc800078ec0ff */
[----:B------:R-:W1:Y:S02]  /*0180*/  FLO.U32 R6, R8 ;  /* 0x0000000800067300 */ /* 0x000e6400000e0000 */
[C---:B-1----:R-:W-:Y:S02]  /*0190*/  IADD3 R7, PT, PT, -R6.reuse, 0x1f, RZ ;  /* 0x0000001f06077810 */ /* 0x042fe40007ffe1ff */
[----:B------:R-:W-:-:S03]  /*01a0*/  IADD3 R6, PT, PT, -R6, 0x3f, RZ ;  /* 0x0000003f06067810 */ /* 0x000fc60007ffe1ff */
[----:B------:R-:W-:-:S05]  /*01b0*/  @P0 IMAD.MOV R6, RZ, RZ, R7 ;  /* 0x000000ffff060224 */ /* 0x000fca00078e0207 */
[----:B------:R-:W-:-:S05]  /*01c0*/  IADD3 R6, P0, PT, -R6, 0x40, RZ ;  /* 0x0000004006067810 */ /* 0x000fca0007f1e1ff */
[----:B0-----:R-:W-:-:S08]  /*01d0*/  IMAD.X R7, RZ, RZ, -0x1, P0 ;  /* 0xffffffffff077424 */ /* 0x001fd000000e06ff */
.L_x_19:
[----:B0----5:R-:W-:Y:S01]  /*01e0*/  SHF.R.U32.HI R4, RZ, UR4, R0 ;  /* 0x00000004ff047c19 */ /* 0x021fe20008011600 */
[----:B------:R-:W-:Y:S03]  /*01f0*/  BSSY.RECONVERGENT B1, `(.L_x_0) ;  /* 0x00000eb000017945 */ /* 0x000fe60003800200 */
[----:B------:R-:W-:-:S04]  /*0200*/  LOP3.LUT R4, R4, 0x1, RZ, 0xc0, !PT ;  /* 0x0000000104047812 */ /* 0x000fc800078ec0ff */
[----:B------:R-:W-:-:S13]  /*0210*/  ISETP.NE.U32.AND P0, PT, R4, 0x1, PT ;  /* 0x000000010400780c */ /* 0x000fda0003f05070 */
[----:B-12---:R-:W-:Y:S05]  /*0220*/  @P0 BRA `(.L_x_1) ;  /* 0x0000000c009c0947 */ /* 0x006fea0003800000 */
[----:B------:R-:W0:Y:S01]  /*0230*/  LDCU.64 UR10, c[0x0][0x388] ;  /* 0x00007100ff0a77ac */ /* 0x000e220008000a00 */
[----:B------:R-:W-:Y:S02]  /*0240*/  IMAD.U32 R8, RZ, RZ, UR4 ;  /* 0x00000004ff087e24 */ /* 0x000fe4000f8e00ff */
[----:B------:R-:W-:Y:S02]  /*0250*/  IMAD.MOV.U32 R9, RZ, RZ, RZ ;  /* 0x000000ffff097224 */ /* 0x000fe400078e00ff */
[----:B------:R-:W-:Y:S02]  /*0260*/  IMAD R5, R7, 0xc, RZ ;  /* 0x0000000c07057824 */ /* 0x000fe400078e02ff */
[----:B------:R-:W-:-:S04]  /*0270*/  IMAD.WIDE.U32 R8, R6, 0xc, R8 ;  /* 0x0000000c06087825 */ /* 0x000fc800078e0008 */
[----:B------:R-:W-:Y:S01]  /*0280*/  IMAD.IADD R5, R9, 0x1, R5 ;  /* 0x0000000109057824 */ /* 0x000fe200078e0205 */
[----:B0-----:R-:W-:-:S04]  /*0290*/  LEA R4, P0, R8, UR10, 0x2 ;  /* 0x0000000a08047c11 */ /* 0x001fc8000f8010ff */
[----:B------:R-:W-:-:S05]  /*02a0*/  LEA.HI.X R5, R8, UR11, R5, 0x2, P0 ;  /* 0x0000000b08057c11 */ /* 0x000fca00080f1405 */
[----:B------:R-:W2:Y:S04]  /*02b0*/  LDG.E R9, desc[UR8][R4.64+-0x2c] ;  /* 0xffffd40804097981 */ /* 0x000ea8000c1e1900 */
[----:B------:R-:W2:Y:S02]  /*02c0*/  LDG.E R10, desc[UR8][R4.64+-0x30] ;  /* 0xffffd008040a7981 */ /* 0x000ea4000c1e1900 */
[----:B--2---:R-:W-:-:S13]  /*02d0*/  ISETP.GE.AND P0, PT, R10, R9, PT ;  /* 0x000000090a00720c */ /* 0x004fda0003f06270 */
[----:B------:R-:W-:Y:S05]  /*02e0*/  @P0 BRA `(.L_x_1) ;  /* 0x0000000c006c0947 */ /* 0x000fea0003800000 */
[--C-:B------:R-:W-:Y:S01]  /*02f0*/  IMAD.IADD R11, R9, 0x1, -R10.reuse ;  /* 0x00000001090b7824 */ /* 0x100fe200078e0a0a */
[----:B------:R-:W-:Y:S01]  /*0300*/  UMOV UR5, 0xffffffff ;  /* 0xffffffff00057882 */ /* 0x000fe20000000000 */
[----:B------:R-:W-:Y:S01]  /*0310*/  BSSY.RECONVERGENT B0, `(.L_x_2) ;  /* 0x0000063000007945 */ /* 0x000fe20003800200 */
[----:B------:R-:W-:Y:S01]  /*0320*/  USHF.L.U32 UR5, UR5, UR4, URZ ;  /* 0x0000000405057299 */ /* 0x000fe200080006ff */
[----:B------:R-:W-:Y:S01]  /*0330*/  IMAD.MOV.U32 R14, RZ, RZ, R10 ;  /* 0x000000ffff0e7224 */ /* 0x000fe200078e000a */
[----:B------:R-:W-:-:S04]  /*0340*/  LOP3.LUT P0, R11, R11, 0x3, RZ, 0xc0, !PT ;  /* 0x000000030b0b7812 */ /* 0x000fc8000780c0ff */
[----:B------:R-:W-:-:S09]  /*0350*/  VIADD R8, R0, UR5 ;  /* 0x0000000500087c36 */ /* 0x000fd20008000000 */
[----:B------:R-:W-:Y:S05]  /*0360*/  @!P0 BRA `(.L_x_3) ;  /* 0x0000000400748947 */ /* 0x000fea0003800000 */
[----:B------:R-:W0:Y:S02]  /*0370*/  LDC.64 R4, c[0x0][0x380] ;  /* 0x0000e000ff047b82 */ /* 0x000e240000000a00 */
[----:B0-----:R-:W-:-:S05]  /*0380*/  IMAD.WIDE R4, R10, 0x8, R4 ;  /* 0x000000080a047825 */ /* 0x001fca00078e0204 */
[----:B------:R-:W2:Y:S01]  /*0390*/  LDG.E.64 R14, desc[UR8][R4.64] ;  /* 0x00000008040e7981 */ /* 0x000ea2000c1e1b00 */
[----:B------:R-:W-:Y:S01]  /*03a0*/  BSSY.RECONVERGENT B2, `(.L_x_4) ;  /* 0x000001b000027945 */ /* 0x000fe20003800200 */
[----:B------:R-:W-:Y:S02]  /*03b0*/  ISETP.NE.AND P1, PT, R11, 0x1, PT ;  /* 0x000000010b00780c */ /* 0x000fe40003f25270 */
[----:B--2---:R-:W-:Y:S02]  /*03c0*/  LOP3.LUT R13, R14, R2, RZ, 0xc0, !PT ;  /* 0x000000020e0d7212 */ /* 0x004fe400078ec0ff */
[----:B------:R-:W-:Y:S02]  /*03d0*/  LOP3.LUT R17, R15, R3, RZ, 0xc0, !PT ;  /* 0x000000030f117212 */ /* 0x000fe400078ec0ff */
[----:B------:R-:W-:-:S04]  /*03e0*/  ISETP.NE.U32.AND P0, PT, R13, R14, PT ;  /* 0x0000000e0d00720c */ /* 0x000fc80003f05070 */
[----:B------:R-:W-:-:S13]  /*03f0*/  ISETP.NE.AND.EX P0, PT, R17, R15, PT, P0 ;  /* 0x0000000f1100720c */ /* 0x000fda0003f05300 */
[----:B------:R-:W-:Y:S05]  /*0400*/  @P0 BRA `(.L_x_5) ;  /* 0x0000000000500947 */ /* 0x000fea0003800000 */
[----:B------:R-:W0:Y:S01]  /*0410*/  S2R R13, SR_LANEID ;  /* 0x00000000000d7919 */ /* 0x000e220000000000 */
[----:B------:R-:W-:Y:S01]  /*0420*/  VOTEU.ANY UR5, UPT, PT ;  /* 0x0000000000057886 */ /* 0x000fe200038e0100 */
[----:B------:R-:W1:Y:S01]  /*0430*/  LDC.64 R18, c[0x0][0x3b8] ;  /* 0x0000ee00ff127b82 */ /* 0x000e620000000a00 */
[----:B------:R-:W0:Y:S01]  /*0440*/  FLO.U32 R20, UR5 ;  /* 0x0000000500147d00 */ /* 0x000e2200080e0000 */
[----:B------:R-:W2:Y:S06]  /*0450*/  S2R R12, SR_LTMASK ;  /* 0x00000000000c7919 */ /* 0x000eac0000003900 */
[----:B------:R-:W3:Y:S01]  /*0460*/  LDC.64 R16, c[0x0][0x3a0] ;  /* 0x0000e800ff107b82 */ /* 0x000ee20000000a00 */
[----:B------:R-:W1:Y:S01]  /*0470*/  POPC R23, UR5 ;  /* 0x0000000500177d09 */ /* 0x000e620008000000 */
[----:B0-----:R-:W-:-:S13]  /*0480*/  ISETP.EQ.U32.AND P0, PT, R20, R13, PT ;  /* 0x0000000d1400720c */ /* 0x001fda0003f02070 */
[----:B-1----:R-:W4:Y:S01]  /*0490*/  @P0 ATOMG.E.ADD.STRONG.GPU PT, R19, desc[UR8][R18.64], R23 ;  /* 0x80000017121309a8 */ /* 0x002f2200081ef108 */
[----:B--2---:R-:W-:Y:S02]  /*04a0*/  LOP3.LUT R22, R12, UR5, RZ, 0xc0, !PT ;  /* 0x000000050c167c12 */ /* 0x004fe4000f8ec0ff */
[----:B------:R-:W0:Y:S01]  /*04b0*/  LDC.64 R12, c[0x0][0x3a8] ;  /* 0x0000ea00ff0c7b82 */ /* 0x000e220000000a00 */
[----:B------:R-:W-:-:S03]  /*04c0*/  IADD3 R14, P0, PT, R2, -R14, RZ ;  /* 0x8000000e020e7210 */ /* 0x000fc60007f1e0ff */
[----:B------:R-:W1:Y:S02]  /*04d0*/  POPC R22, R22 ;  /* 0x0000001600167309 */ /* 0x000e640000000000 */
[----:B------:R-:W-:Y:S01]  /*04e0*/  IMAD.X R15, R3, 0x1, ~R15, P0 ;  /* 0x00000001030f7824 */ /* 0x000fe200000e0e0f */
[----:B----4-:R-:W1:Y:S02]  /*04f0*/  SHFL.IDX PT, R21, R19, R20, 0x1f ;  /* 0x00001f1413157589 */ /* 0x010e6400000e0000 */
[----:B-1----:R-:W-:-:S04]  /*0500*/  IMAD.IADD R21, R21, 0x1, R22 ;  /* 0x0000000115157824 */ /* 0x002fc800078e0216 */
[----:B---3--:R-:W-:-:S04]  /*0510*/  IMAD.WIDE R16, R21, 0x8, R16 ;  /* 0x0000000815107825 */ /* 0x008fc800078e0210 */
[----:B0-----:R-:W-:Y:S01]  /*0520*/  IMAD.WIDE R12, R21, 0x4, R12 ;  /* 0x00000004150c7825 */ /* 0x001fe200078e020c */
[----:B------:R0:W-:Y:S04]  /*0530*/  STG.E.64 desc[UR8][R16.64], R14 ;  /* 0x0000000e10007986 */ /* 0x0001e8000c101b08 */
[----:B------:R0:W-:Y:S02]  /*0540*/  STG.E desc[UR8][R12.64], R8 ;  /* 0x000000080c007986 */ /* 0x0001e4000c101908 */
.L_x_5:
[----:B------:R-:W-:Y:S05]  /*0550*/  BSYNC.RECONVERGENT B2 ;  /* 0x0000000000027941 */ /* 0x000fea0003800200 */
.L_x_4:
[----:B0-----:R-:W-:Y:S01]  /*0560*/  VIADD R14, R10, 0x1 ;  /* 0x000000010a0e7836 */ /* 0x001fe20000000000 */
[----:B------:R-:W-:Y:S06]  /*0570*/  @!P1 BRA `(.L_x_3) ;  /* 0x0000000000f09947 */ /* 0x000fec0003800000 */
        /* <DEDUP_REMOVED lines=14> */
[----:B------:R-:W1:Y:S07]  /*0660*/  POPC R21, UR5 ;  /* 0x0000000500157d09 */ /* 0x000e6e0008000000 */
[----:B------:R-:W4:Y:S01]  /*0670*/  LDC.64 R14, c[0x0][0x3a8] ;  /* 0x0000ea00ff0e7b82 */ /* 0x000f220000000a00 */
[----:B0-----:R-:W-:-:S13]  /*0680*/  ISETP.EQ.U32.AND P0, PT, R20, R11, PT ;  /* 0x0000000b1400720c */ /* 0x001fda0003f02070 */
[----:B-1----:R-:W5:Y:S01]  /*0690*/  @P0 ATOMG.E.ADD.STRONG.GPU PT, R19, desc[UR8][R18.64], R21 ;  /* 0x80000015121309a8 */ /* 0x002f6200081ef108 */
[----:B--2---:R-:W-:Y:S02]  /*06a0*/  LOP3.LUT R22, R22, UR5, RZ, 0xc0, !PT ;  /* 0x0000000516167c12 */ /* 0x004fe4000f8ec0ff */
[----:B------:R-:W-:-:S04]  /*06b0*/  IADD3 R12, P0, PT, R2, -R12, RZ ;  /* 0x8000000c020c7210 */ /* 0x000fc80007f1e0ff */
[----:B------:R-:W0:Y:S01]  /*06c0*/  POPC R22, R22 ;  /* 0x0000001600167309 */ /* 0x000e220000000000 */
[----:B------:R-:W-:Y:S01]  /*06d0*/  IMAD.X R13, R3, 0x1, ~R13, P0 ;  /* 0x00000001030d7824 */ /* 0x000fe200000e0e0d */
[----:B-----5:R-:W0:Y:S02]  /*06e0*/  SHFL.IDX PT, R11, R19, R20, 0x1f ;  /* 0x00001f14130b7589 */ /* 0x020e2400000e0000 */
[----:B0-----:R-:W-:-:S04]  /*06f0*/  IMAD.IADD R11, R11, 0x1, R22 ;  /* 0x000000010b0b7824 */ /* 0x001fc800078e0216 */
[----:B---3--:R-:W-:-:S04]  /*0700*/  IMAD.WIDE R16, R11, 0x8, R16 ;  /* 0x000000080b107825 */ /* 0x008fc800078e0210 */
[----:B----4-:R-:W-:Y:S01]  /*0710*/  IMAD.WIDE R14, R11, 0x4, R14 ;  /* 0x000000040b0e7825 */ /* 0x010fe200078e020e */
[----:B------:R0:W-:Y:S04]  /*0720*/  STG.E.64 desc[UR8][R16.64], R12 ;  /* 0x0000000c10007986 */ /* 0x0001e8000c101b08 */
[----:B------:R0:W-:Y:S02]  /*0730*/  STG.E desc[UR8][R14.64], R8 ;  /* 0x000000080e007986 */ /* 0x0001e4000c101908 */
.L_x_7:
[----:B------:R-:W-:Y:S05]  /*0740*/  BSYNC.RECONVERGENT B2 ;  /* 0x0000000000027941 */ /* 0x000fea0003800200 */
.L_x_6:
[----:B0-----:R-:W-:Y:S01]  /*0750*/  VIADD R14, R10, 0x2 ;  /* 0x000000020a0e7836 */ /* 0x001fe20000000000 */
[----:B------:R-:W-:Y:S06]  /*0760*/  @!P1 BRA `(.L_x_3) ;  /* 0x0000000000749947 */ /* 0x000fec0003800000 */
[----:B------:R-:W2:Y:S01]  /*0770*/  LDG.E.64 R4, desc[UR8][R4.64+0x10] ;  /* 0x0000100804047981 */ /* 0x000ea2000c1e1b00 */
[----:B------:R-:W-:Y:S01]  /*0780*/  BSSY.RECONVERGENT B2, `(.L_x_8) ;  /* 0x000001a000027945 */ /* 0x000fe20003800200 */
        /* <DEDUP_REMOVED lines=25> */
.L_x_9:
[----:B------:R-:W-:Y:S05]  /*0920*/  BSYNC.RECONVERGENT B2 ;  /* 0x0000000000027941 */ /* 0x000fea0003800200 */
.L_x_8:
[----:B0-----:R-:W-:-:S07]  /*0930*/  VIADD R14, R10, 0x3 ;  /* 0x000000030a0e7836 */ /* 0x001fce0000000000 */
.L_x_3:
[----:B------:R-:W-:Y:S05]  /*0940*/  BSYNC.RECONVERGENT B0 ;  /* 0x0000000000007941 */ /* 0x000fea0003800200 */
.L_x_2:
[----:B------:R-:W-:-:S05]  /*0950*/  IMAD.IADD R4, R10, 0x1, -R9 ;  /* 0x000000010a047824 */ /* 0x000fca00078e0a09 */
[----:B------:R-:W-:-:S13]  /*0960*/  ISETP.GT.U32.AND P0, PT, R4, -0x4, PT ;  /* 0xfffffffc0400780c */ /* 0x000fda0003f04070 */
[----:B------:R-:W-:Y:S05]  /*0970*/  @P0 BRA `(.L_x_1) ;  /* 0x0000000400c80947 */ /* 0x000fea0003800000 */
[----:B------:R-:W0:Y:S01]  /*0980*/  LDC.64 R4, c[0x0][0x3a0] ;  /* 0x0000e800ff047b82 */ /* 0x000e220000000a00 */
[----:B------:R-:W-:-:S07]  /*0990*/  IMAD.IADD R9, R14, 0x1, -R9 ;  /* 0x000000010e097824 */ /* 0x000fce00078e0a09 */
[----:B------:R-:W1:Y:S02]  /*09a0*/  LDC.64 R10, c[0x0][0x3a8] ;  /* 0x0000ea00ff0a7b82 */ /* 0x000e640000000a00 */
.L_x_18:
[----:B--2---:R-:W-:Y:S02]  /*09b0*/  IMAD.U32 R12, RZ, RZ, UR6 ;  /* 0x00000006ff0c7e24 */ /* 0x004fe4000f8e00ff */
[----:B------:R-:W-:Y:S02]  /*09c0*/  IMAD.U32 R13, RZ, RZ, UR7 ;  /* 0x00000007ff0d7e24 */ /* 0x000fe4000f8e00ff */
[----:B------:R-:W-:-:S05]  /*09d0*/  IMAD.WIDE R12, R14, 0x8, R12 ;  /* 0x000000080e0c7825 */ /* 0x000fca00078e020c */
[----:B------:R-:W2:Y:S01]  /*09e0*/  LDG.E.64 R16, desc[UR8][R12.64+-0x10] ;  /* 0xfffff0080c107981 */ /* 0x000ea2000c1e1b00 */
[----:B------:R-:W-:Y:S01]  /*09f0*/  BSSY.RECONVERGENT B0, `(.L_x_10) ;  /* 0x0000018000007945 */ /* 0x000fe20003800200 */
[----:B--2---:R-:W-:Y:S02]  /*0a00*/  LOP3.LUT R15, R16, R2, RZ, 0xc0, !PT ;  /* 0x00000002100f7212 */ /* 0x004fe400078ec0ff */
[----:B------:R-:W-:Y:S02]  /*0a10*/  LOP3.LUT R19, R17, R3, RZ, 0xc0, !PT ;  /* 0x0000000311137212 */ /* 0x000fe400078ec0ff */
[----:B------:R-:W-:-:S04]  /*0a20*/  ISETP.NE.U32.AND P0, PT, R15, R16, PT ;  /* 0x000000100f00720c */ /* 0x000fc80003f05070 */
[----:B------:R-:W-:-:S13]  /*0a30*/  ISETP.NE.AND.EX P0, PT, R19, R17, PT, P0 ;  /* 0x000000111300720c */ /* 0x000fda0003f05300 */
[----:B------:R-:W-:Y:S05]  /*0a40*/  @P0 BRA `(.L_x_11) ;  /* 0x0000000000480947 */ /* 0x000fea0003800000 */
[----:B------:R-:W2:Y:S01]  /*0a50*/  S2R R21, SR_LANEID ;  /* 0x0000000000157919 */ /* 0x000ea20000000000 */
[----:B------:R-:W-:Y:S01]  /*0a60*/  VOTEU.ANY UR5, UPT, PT ;  /* 0x0000000000057886 */ /* 0x000fe200038e0100 */
[----:B------:R-:W3:Y:S01]  /*0a70*/  LDC.64 R18, c[0x0][0x3b8] ;  /* 0x0000ee00ff127b82 */ /* 0x000ee20000000a00 */
[----:B------:R-:W2:Y:S08]  /*0a80*/  FLO.U32 R24, UR5 ;  /* 0x0000000500187d00 */ /* 0x000eb000080e0000 */
[----:B------:R-:W3:Y:S01]  /*0a90*/  POPC R15, UR5 ;  /* 0x00000005000f7d09 */ /* 0x000ee20008000000 */
[----:B--2---:R-:W-:-:S13]  /*0aa0*/  ISETP.EQ.U32.AND P0, PT, R24, R21, PT ;  /* 0x000000151800720c */ /* 0x004fda0003f02070 */
[----:B---3--:R-:W2:Y:S01]  /*0ab0*/  @P0 ATOMG.E.ADD.STRONG.GPU PT, R15, desc[UR8][R18.64], R15 ;  /* 0x8000000f120f09a8 */ /* 0x008ea200081ef108 */
[----:B------:R-:W-:Y:S01]  /*0ac0*/  IADD3 R16, P0, PT, R2, -R16, RZ ;  /* 0x8000001002107210 */ /* 0x000fe20007f1e0ff */
[----:B------:R-:W3:Y:S04]  /*0ad0*/  S2R R25, SR_LTMASK ;  /* 0x0000000000197919 */ /* 0x000ee80000003900 */
[----:B------:R-:W-:Y:S01]  /*0ae0*/  IMAD.X R17, R3, 0x1, ~R17, P0 ;  /* 0x0000000103117824 */ /* 0x000fe200000e0e11 */
[----:B---3--:R-:W-:-:S04]  /*0af0*/  LOP3.LUT R25, R25, UR5, RZ, 0xc0, !PT ;  /* 0x0000000519197c12 */ /* 0x008fc8000f8ec0ff */
[----:B------:R-:W3:Y:S01]  /*0b00*/  POPC R20, R25 ;  /* 0x0000001900147309 */ /* 0x000ee20000000000 */
[----:B--2---:R-:W3:Y:S02]  /*0b10*/  SHFL.IDX PT, R23, R15, R24, 0x1f ;  /* 0x00001f180f177589 */ /* 0x004ee400000e0000 */
[----:B---3--:R-:W-:-:S04]  /*0b20*/  IMAD.IADD R23, R23, 0x1, R20 ;  /* 0x0000000117177824 */ /* 0x008fc800078e0214 */
[----:B0-----:R-:W-:-:S04]  /*0b30*/  IMAD.WIDE R20, R23, 0x8, R4 ;  /* 0x0000000817147825 */ /* 0x001fc800078e0204 */
[----:B-1----:R-:W-:Y:S01]  /*0b40*/  IMAD.WIDE R22, R23, 0x4, R10 ;  /* 0x0000000417167825 */ /* 0x002fe200078e020a */
[----:B------:R2:W-:Y:S04]  /*0b50*/  STG.E.64 desc[UR8][R20.64], R16 ;  /* 0x0000001014007986 */ /* 0x0005e8000c101b08 */
[----:B------:R2:W-:Y:S02]  /*0b60*/  STG.E desc[UR8][R22.64], R8 ;  /* 0x0000000816007986 */ /* 0x0005e4000c101908 */
.L_x_11:
[----:B------:R-:W-:Y:S05]  /*0b70*/  BSYNC.RECONVERGENT B0 ;  /* 0x0000000000007941 */ /* 0x000fea0003800200 */
.L_x_10:
[----:B--2---:R-:W2:Y:S01]  /*0b80*/  LDG.E.64 R16, desc[UR8][R12.64+-0x8] ;  /* 0xfffff8080c107981 */ /* 0x004ea2000c1e1b00 */
        /* <DEDUP_REMOVED lines=24> */
.L_x_13:
[----:B------:R-:W-:Y:S05]  /*0d10*/  BSYNC.RECONVERGENT B0 ;  /* 0x0000000000007941 */ /* 0x000fea0003800200 */
.L_x_12:
        /* <DEDUP_REMOVED lines=25> */
.L_x_15:
[----:B------:R-:W-:Y:S05]  /*0eb0*/  BSYNC.RECONVERGENT B0 ;  /* 0x0000000000007941 */ /* 0x000fea0003800200 */
.L_x_14:
[----:B------:R-:W3:Y:S01]  /*0ec0*/  LDG.E.64 R12, desc[UR8][R12.64+0x8] ;  /* 0x000008080c0c7981 */ /* 0x000ee2000c1e1b00 */
[----:B------:R-:W-:Y:S01]  /*0ed0*/  VIADD R9, R9, 0x4 ;  /* 0x0000000409097836 */ /* 0x000fe20000000000 */
[----:B------:R-:W-:Y:S04]  /*0ee0*/  BSSY.RECONVERGENT B0, `(.L_x_16) ;  /* 0x0000019000007945 */ /* 0x000fe80003800200 */
[----:B------:R-:W-:Y:S02]  /*0ef0*/  ISETP.NE.AND P1, PT, R9, RZ, PT ;  /* 0x000000ff0900720c */ /* 0x000fe40003f25270 */
[----:B---3--:R-:W-:Y:S02]  /*0f00*/  LOP3.LUT R15, R12, R2, RZ, 0xc0, !PT ;  /* 0x000000020c0f7212 */ /* 0x008fe400078ec0ff */
[----:B--2---:R-:W-:-:S02]  /*0f10*/  LOP3.LUT R17, R13, R3, RZ, 0xc0, !PT ;  /* 0x000000030d117212 */ /* 0x004fc400078ec0ff */
        /* <DEDUP_REMOVED lines=21> */
.L_x_17:
[----:B------:R-:W-:Y:S05]  /*1070*/  BSYNC.RECONVERGENT B0 ;  /* 0x0000000000007941 */ /* 0x000fea0003800200 */
.L_x_16:
[----:B------:R-:W-:Y:S01]  /*1080*/  VIADD R14, R14, 0x4 ;  /* 0x000000040e0e7836 */ /* 0x000fe20000000000 */
[----:B------:R-:W-:Y:S06]  /*1090*/  @P1 BRA `(.L_x_18) ;  /* 0xfffffff800441947 */ /* 0x000fec000383ffff */
.L_x_1:
[----:B------:R-:W-:Y:S05]  /*10a0*/  BSYNC.RECONVERGENT B1 ;  /* 0x0000000000017941 */ /* 0x000fea0003800200 */
.L_x_0:
[----:B------:R-:W-:-:S04]  /*10b0*/  UIADD3 UR4, UPT, UPT, UR4, 0x1, URZ ;  /* 0x0000000104047890 */ /* 0x000fc8000fffe0ff */
[----:B------:R-:W-:-:S09]  /*10c0*/  UISETP.NE.AND UP0, UPT, UR4, 0xc, UPT ;  /* 0x0000000c0400788c */ /* 0x000fd2000bf05270 */
[----:B------:R-:W-:Y:S05]  /*10d0*/  BRA.U UP0, `(.L_x_19) ;  /* 0xfffffff100407547 */ /* 0x000fea000b83ffff */
[----:B------:R-:W-:Y:S05]  /*10e0*/  EXIT ;  /* 0x000000000000794d */ /* 0x000fea0003800000 */
.L_x_20:
[----:B------:R-:W-:-:S00]  /*10f0*/  BRA `(.L_x_20) ;  /* 0xfffffffc00fc7947 */ /* 0x000fc0000383ffff */
[----:B------:R-:W-:-:S00]  /*1100*/  NOP ;  /* 0x0000000000007918 */ /* 0x000fc00000000000 */
[----:B------:R-:W-:-:S00]  /*1110*/  NOP ;  /* 0x0000000000007918 */ /* 0x000fc00000000000 */
[----:B------:R-:W-:-:S00]  /*1120*/  NOP ;  /* 0x0000000000007918 */ /* 0x000fc00000000000 */
[----:B------:R-:W-:-:S00]  /*1130*/  NOP ;  /* 0x0000000000007918 */ /* 0x000fc00000000000 */
[----:B------:R-:W-:-:S00]  /*1140*/  NOP ;  /* 0x0000000000007918 */ /* 0x000fc00000000000 */
[----:B------:R-:W-:-:S00]  /*1150*/  NOP ;  /* 0x0000000000007918 */ /* 0x000fc00000000000 */
[----:B------:R-:W-:-:S00]  /*1160*/  NOP ;  /* 0x0000000000007918 */ /* 0x000fc00000000000 */
[----:B------:R-:W-:-:S00]  /*1170*/  NOP ;  /* 0x0000000000007918 */ /* 0x000fc00000000000 */
.L_x_21:


//--------------------- .nv.shared.reserved.0     --------------------------
	.section	.nv.shared.reserved.0,"aw",@nobits
	.weak		__nv_reservedSMEM_offset_0_alias
	.size		__nv_reservedSMEM_offset_0_alias, 0, 64
	.other		__nv_reservedSMEM_offset_0_alias,@"STO_CUDA_RESERVED_SHARED STV_DEFAULT"
__nv_reservedSMEM_offset_0_alias:
	.zero		0
	.zero		64


//--------------------- .nv.constant0._Z9solve_gpuPmPiS_PjS_S1_iS0_ --------------------------
	.section	.nv.constant0._Z9solve_gpuPmPiS_PjS_S1_iS0_,"a",@progbits
	.sectionflags	@""
	.align	4
.nv.constant0._Z9solve_gpuPmPiS_PjS_S1_iS0_:
	.zero		960


//--------------------- SYMBOLS --------------------------

	.type		.nv.reservedSmem.offset0,@object
	.size		.nv.reservedSmem.offset0,0x4
